//
// Generated by NVIDIA NVVM Compiler
//
// Compiler Build ID: CL-36424714
// Cuda compilation tools, release 13.0, V13.0.88
// Based on NVVM 20.0.0
//

.version 9.0
.target sm_100
.address_size 64

	// .globl	addmat_kernel

.visible .entry addmat_kernel(
	.param .u64 .ptr .align 1 addmat_kernel_param_0,
	.param .u64 .ptr .align 1 addmat_kernel_param_1,
	.param .u64 .ptr .align 1 addmat_kernel_param_2,
	.param .u32 addmat_kernel_param_3
)
{
	.reg .pred 	%p<2>;
	.reg .b32 	%r<6>;
	.reg .b32 	%f<4>;
	.reg .b64 	%rd<11>;

	ld.param.u64 	%rd1, [addmat_kernel_param_0];
	ld.param.u64 	%rd2, [addmat_kernel_param_1];
	ld.param.u64 	%rd3, [addmat_kernel_param_2];
	ld.param.u32 	%r2, [addmat_kernel_param_3];
	mov.u32 	%r3, %ctaid.x;
	mov.u32 	%r4, %ntid.x;
	mov.u32 	%r5, %tid.x;
	mad.lo.s32 	%r1, %r3, %r4, %r5;
	setp.ge.s32 	%p1, %r1, %r2;
	@%p1 bra 	$L__BB0_2;
	cvta.to.global.u64 	%rd4, %rd1;
	cvta.to.global.u64 	%rd5, %rd2;
	cvta.to.global.u64 	%rd6, %rd3;
	mul.wide.s32 	%rd7, %r1, 4;
	add.s64 	%rd8, %rd4, %rd7;
	ld.global.f32 	%f1, [%rd8];
	add.s64 	%rd9, %rd5, %rd7;
	ld.global.f32 	%f2, [%rd9];
	add.f32 	%f3, %f1, %f2;
	add.s64 	%rd10, %rd6, %rd7;
	st.global.f32 	[%rd10], %f3;
$L__BB0_2:
	ret;

}


// ===== COMPILED SASS (sm_100) =====

	.target	sm_100

	.elftype	@"ET_EXEC"


//--------------------- .note.nv.tkinfo           --------------------------
	.section	.note.nv.tkinfo,"",@"SHT_NOTE"
	.sectionflags	@"SHF_NOTE_NV_TKINFO"
	.tkinfo
        /*0018*/ 	.word	0x00000002
        /*0030*/ 	.string	""
        /*0030*/ 	.string	"ptxas"
        /*0030*/ 	.string	"Cuda compilation tools, release 13.0, V13.0.88"
        /*0030*/ 	.string	"Build cuda_13.0.r13.0/compiler.36424714_0"
        /*0030*/ 	.string	"-arch sm_100 -m 64 "



//--------------------- .note.nv.cuinfo           --------------------------
	.section	.note.nv.cuinfo,"",@"SHT_NOTE"
	.sectionflags	@"SHF_NOTE_NV_CUINFO"
        /*0018*/ 	.short	0x0002
        /*001a*/ 	.short	0x0064
        /*001c*/ 	.short	0x0082
	.zero		2


//--------------------- .nv.info                  --------------------------
	.section	.nv.info,"",@"SHT_CUDA_INFO"
	.align	4


	//----- nvinfo : EIATTR_REGCOUNT
	.align		4
        /*0000*/ 	.byte	0x04, 0x2f
        /*0002*/ 	.short	(.L_1 - .L_0)
	.align		4
.L_0:
        /*0004*/ 	.word	index@(addmat_kernel)
        /*0008*/ 	.word	0x0000000c


	//----- nvinfo : EIATTR_FRAME_SIZE
	.align		4
.L_1:
        /*000c*/ 	.byte	0x04, 0x11
        /*000e*/ 	.short	(.L_3 - .L_2)
	.align		4
.L_2:
        /*0010*/ 	.word	index@(addmat_kernel)
        /*0014*/ 	.word	0x00000000


	//----- nvinfo : EIATTR_MIN_STACK_SIZE
	.align		4
.L_3:
        /*0018*/ 	.byte	0x04, 0x12
        /*001a*/ 	.short	(.L_5 - .L_4)
	.align		4
.L_4:
        /*001c*/ 	.word	index@(addmat_kernel)
        /*0020*/ 	.word	0x00000000
.L_5:


//--------------------- .nv.compat                --------------------------
	.section	.nv.compat,"",@"SHT_CUDA_COMPAT_INFO"
	.align	4
        /*0000*/ 	.byte	0x02, 0x09, 0x00, 0x00, 0x02, 0x02, 0x01, 0x00, 0x02, 0x05, 0x05, 0x00, 0x03, 0x07, 0x01, 0x01
        /*0010*/ 	.byte	0x02, 0x03, 0x00, 0x00, 0x02, 0x06, 0x01, 0x00, 0x04, 0x0b, 0x08, 0x00, 0x09, 0x00, 0x00, 0x00
        /*0020*/ 	.byte	0x00, 0x00, 0x00, 0x00


//--------------------- .nv.info.addmat_kernel    --------------------------
	.section	.nv.info.addmat_kernel,"",@"SHT_CUDA_INFO"
	.sectionflags	@""
	.align	4


	//----- nvinfo : EIATTR_CUDA_API_VERSION
	.align		4
        /*0000*/ 	.byte	0x04, 0x37
        /*0002*/ 	.short	(.L_7 - .L_6)
.L_6:
        /*0004*/ 	.word	0x00000082


	//----- nvinfo : EIATTR_KPARAM_INFO
	.align		4
.L_7:
        /*0008*/ 	.byte	0x04, 0x17
        /*000a*/ 	.short	(.L_9 - .L_8)
.L_8:
        /*000c*/ 	.word	0x00000000
        /*0010*/ 	.short	0x0003
        /*0012*/ 	.short	0x0018
        /*0014*/ 	.byte	0x00, 0xf0, 0x11, 0x00


	//----- nvinfo : EIATTR_KPARAM_INFO
	.align		4
.L_9:
        /*0018*/ 	.byte	0x04, 0x17
        /*001a*/ 	.short	(.L_11 - .L_10)
.L_10:
        /*001c*/ 	.word	0x00000000
        /*0020*/ 	.short	0x0002
        /*0022*/ 	.short	0x0010
        /*0024*/ 	.byte	0x00, 0xf5, 0x21, 0x00


	//----- nvinfo : EIATTR_KPARAM_INFO
	.align		4
.L_11:
        /*0028*/ 	.byte	0x04, 0x17
        /*002a*/ 	.short	(.L_13 - .L_12)
.L_12:
        /*002c*/ 	.word	0x00000000
        /*0030*/ 	.short	0x0001
        /*0032*/ 	.short	0x0008
        /*0034*/ 	.byte	0x00, 0xf5, 0x21, 0x00


	//----- nvinfo : EIATTR_KPARAM_INFO
	.align		4
.L_13:
        /*0038*/ 	.byte	0x04, 0x17
        /*003a*/ 	.short	(.L_15 - .L_14)
.L_14:
        /*003c*/ 	.word	0x00000000
        /*0040*/ 	.short	0x0000
        /*0042*/ 	.short	0x0000
        /*0044*/ 	.byte	0x00, 0xf5, 0x21, 0x00


	//----- nvinfo : EIATTR_SPARSE_MMA_MASK
	.align		4
.L_15:
        /*0048*/ 	.byte	0x03, 0x50
        /*004a*/ 	.short	0x0000


	//----- nvinfo : EIATTR_MAXREG_COUNT
	.align		4
        /*004c*/ 	.byte	0x03, 0x1b
        /*004e*/ 	.short	0x00ff


	//----- nvinfo : EIATTR_MERCURY_ISA_VERSION
	.align		4
        /*0050*/ 	.byte	0x03, 0x5f
        /*0052*/ 	.short	0x0101


	//----- nvinfo : EIATTR_VRC_CTA_INIT_COUNT
	.align		4
        /*0054*/ 	.byte	0x02, 0x4a
	.zero		1
	.zero		1


	//----- nvinfo : EIATTR_EXIT_INSTR_OFFSETS
	.align		4
        /*0058*/ 	.byte	0x04, 0x1c
        /*005a*/ 	.short	(.L_17 - .L_16)


	//   ....[0]....
.L_16:
        /*005c*/ 	.word	0x00000070


	//   ....[1]....
        /*0060*/ 	.word	0x00000130


	//----- nvinfo : EIATTR_CBANK_PARAM_SIZE
	.align		4
.L_17:
        /*0064*/ 	.byte	0x03, 0x19
        /*0066*/ 	.short	0x001c


	//----- nvinfo : EIATTR_PARAM_CBANK
	.align		4
        /*0068*/ 	.byte	0x04, 0x0a
        /*006a*/ 	.short	(.L_19 - .L_18)
	.align		4
.L_18:
        /*006c*/ 	.word	index@(.nv.constant0.addmat_kernel)
        /*0070*/ 	.short	0x0380
        /*0072*/ 	.short	0x001c


	//----- nvinfo : EIATTR_SW_WAR
	.align		4
.L_19:
        /*0074*/ 	.byte	0x04, 0x36
        /*0076*/ 	.short	(.L_21 - .L_20)
.L_20:
        /*0078*/ 	.word	0x00000008
.L_21:


//--------------------- .nv.callgraph             --------------------------
	.section	.nv.callgraph,"",@"SHT_CUDA_CALLGRAPH"
	.align	4
	.sectionentsize	8
	.align		4
        /*0000*/ 	.word	0x00000000
	.align		4
        /*0004*/ 	.word	0xffffffff
	.align		4
        /*0008*/ 	.word	0x00000000
	.align		4
        /*000c*/ 	.word	0xfffffffe
	.align		4
        /*0010*/ 	.word	0x00000000
	.align		4
        /*0014*/ 	.word	0xfffffffd
	.align		4
        /*0018*/ 	.word	0x00000000
	.align		4
        /*001c*/ 	.word	0xfffffffc


//--------------------- .text.addmat_kernel       --------------------------
	.section	.text.addmat_kernel,"ax",@progbits
	.align	128
        .global         addmat_kernel
        .type           addmat_kernel,@function
        .size           addmat_kernel,(.L_x_1 - addmat_kernel)
        .other          addmat_kernel,@"STO_CUDA_ENTRY STV_DEFAULT"
addmat_kernel:
.text.addmat_kernel:
[----:B------:R-:W-:Y:S01]  /*0000*/  LDC R1, c[0x0][0x37c] ;  /* 0x0000df00ff017b82 */ /* 0x000fe20000000800 */
[----:B------:R-:W0:Y:S07]  /*0010*/  S2R R0, SR_TID.X ;  /* 0x0000000000007919 */ /* 0x000e2e0000002100 */
[----:B------:R-:W0:Y:S01]  /*0020*/  S2UR UR4, SR_CTAID.X ;  /* 0x00000000000479c3 */ /* 0x000e220000002500 */
[----:B------:R-:W1:Y:S07]  /*0030*/  LDCU UR5, c[0x0][0x398] ;  /* 0x00007300ff0577ac */ /* 0x000e6e0008000800 */
[----:B------:R-:W0:Y:S02]  /*0040*/  LDC R9, c[0x0][0x360] ;  /* 0x0000d800ff097b82 */ /* 0x000e240000000800 */
[----:B0-----:R-:W-:-:S05]  /*0050*/  IMAD R9, R9, UR4, R0 ;  /* 0x0000000409097c24 */ /* 0x001fca000f8e0200 */
[----:B-1----:R-:W-:-:S13]  /*0060*/  ISETP.GE.AND P0, PT, R9, UR5, PT ;  /* 0x0000000509007c0c */ /* 0x002fda000bf06270 */
[----:B------:R-:W-:Y:S05]  /*0070*/  @P0 EXIT ;  /* 0x000000000000094d */ /* 0x000fea0003800000 */
[----:B------:R-:W0:Y:S01]  /*0080*/  LDC.64 R2, c[0x0][0x380] ;  /* 0x0000e000ff027b82 */ /* 0x000e220000000a00 */
[----:B------:R-:W1:Y:S07]  /*0090*/  LDCU.64 UR4, c[0x0][0x358] ;  /* 0x00006b00ff0477ac */ /* 0x000e6e0008000a00 */
[----:B------:R-:W2:Y:S08]  /*00a0*/  LDC.64 R4, c[0x0][0x388] ;  /* 0x0000e200ff047b82 */ /* 0x000eb00000000a00 */
[----:B------:R-:W3:Y:S01]  /*00b0*/  LDC.64 R6, c[0x0][0x390] ;  /* 0x0000e400ff067b82 */ /* 0x000ee20000000a00 */
[----:B0-----:R-:W-:-:S06]  /*00c0*/  IMAD.WIDE R2, R9, 0x4, R2 ;  /* 0x0000000409027825 */ /* 0x001fcc00078e0202 */
[----:B-1----:R-:W4:Y:S01]  /*00d0*/  LDG.E R2, desc[UR4][R2.64] ;  /* 0x0000000402027981 */ /* 0x002f22000c1e1900 */
[----:B--2---:R-:W-:-:S06]  /*00e0*/  IMAD.WIDE R4, R9, 0x4, R4 ;  /* 0x0000000409047825 */ /* 0x004fcc00078e0204 */
[----:B------:R-:W4:Y:S01]  /*00f0*/  LDG.E R5, desc[UR4][R4.64] ;  /* 0x0000000404057981 */ /* 0x000f22000c1e1900 */
[----:B---3--:R-:W-:-:S04]  /*0100*/  IMAD.WIDE R6, R9, 0x4, R6 ;  /* 0x0000000409067825 */ /* 0x008fc800078e0206 */
[----:B----4-:R-:W-:-:S05]  /*0110*/  FADD R9, R2, R5 ;  /* 0x0000000502097221 */ /* 0x010fca0000000000 */
[----:B------:R-:W-:Y:S01]  /*0120*/  STG.E desc[UR4][R6.64], R9 ;  /* 0x0000000906007986 */ /* 0x000fe2000c101904 */
[----:B------:R-:W-:Y:S05]  /*0130*/  EXIT ;  /* 0x000000000000794d */ /* 0x000fea0003800000 */
.L_x_0:
[----:B------:R-:W-:-:S00]  /*0140*/  BRA `(.L_x_0) ;  /* 0xfffffffc00fc7947 */ /* 0x000fc0000383ffff */
[----:B------:R-:W-:-:S00]  /*0150*/  NOP ;  /* 0x0000000000007918 */ /* 0x000fc00000000000 */
        /* <DEDUP_REMOVED lines=10> */
.L_x_1:


//--------------------- .nv.shared.reserved.0     --------------------------
	.section	.nv.shared.reserved.0,"aw",@nobits
	.weak		__nv_reservedSMEM_offset_0_alias
	.size		__nv_reservedSMEM_offset_0_alias, 0, 64
	.other		__nv_reservedSMEM_offset_0_alias,@"STO_CUDA_RESERVED_SHARED STV_DEFAULT"
__nv_reservedSMEM_offset_0_alias:
	.zero		0
	.zero		64


//--------------------- .nv.constant0.addmat_kernel --------------------------
	.section	.nv.constant0.addmat_kernel,"a",@progbits
	.sectionflags	@""
	.align	4
.nv.constant0.addmat_kernel:
	.zero		924


//--------------------- SYMBOLS --------------------------

	.type		.nv.reservedSmem.offset0,@object
	.size		.nv.reservedSmem.offset0,0x4
